//
// Generated by NVIDIA NVVM Compiler
//
// Compiler Build ID: CL-36424714
// Cuda compilation tools, release 13.0, V13.0.88
// Based on NVVM 20.0.0
//

.version 9.0
.target sm_100
.address_size 64

	// .globl	_Z14hello_from_gpuv
.extern .func  (.param .b32 func_retval0) vprintf
(
	.param .b64 vprintf_param_0,
	.param .b64 vprintf_param_1
)
;
.global .align 1 .b8 $str[39] = {72, 101, 108, 108, 111, 32, 102, 114, 111, 109, 32, 71, 80, 85, 33, 32, 66, 108, 111, 99, 107, 58, 32, 37, 100, 44, 32, 84, 104, 114, 101, 97, 100, 58, 32, 37, 100, 10};

.visible .entry _Z14hello_from_gpuv()
{
	.local .align 8 .b8 	__local_depot0[8];
	.reg .b64 	%SP;
	.reg .b64 	%SPL;
	.reg .b32 	%r<5>;
	.reg .b64 	%rd<5>;

	mov.u64 	%SPL, __local_depot0;
	cvta.local.u64 	%SP, %SPL;
	add.u64 	%rd1, %SP, 0;
	add.u64 	%rd2, %SPL, 0;
	mov.u32 	%r1, %tid.x;
	mov.u32 	%r2, %ctaid.x;
	st.local.v2.u32 	[%rd2], {%r2, %r1};
	mov.u64 	%rd3, $str;
	cvta.global.u64 	%rd4, %rd3;
	{ // callseq 0, 0
	.param .b64 param0;
	st.param.b64 	[param0], %rd4;
	.param .b64 param1;
	st.param.b64 	[param1], %rd1;
	.param .b32 retval0;
	call.uni (retval0), 
	vprintf, 
	(
	param0, 
	param1
	);
	ld.param.b32 	%r3, [retval0];
	} // callseq 0
	ret;

}


// ===== COMPILED SASS (sm_100) =====

	.target	sm_100

	.elftype	@"ET_EXEC"


//--------------------- .note.nv.tkinfo           --------------------------
	.section	.note.nv.tkinfo,"",@"SHT_NOTE"
	.sectionflags	@"SHF_NOTE_NV_TKINFO"
	.tkinfo
        /*0018*/ 	.word	0x00000002
        /*0030*/ 	.string	""
        /*0030*/ 	.string	"ptxas"
        /*0030*/ 	.string	"Cuda compilation tools, release 13.0, V13.0.88"
        /*0030*/ 	.string	"Build cuda_13.0.r13.0/compiler.36424714_0"
        /*0030*/ 	.string	"-arch sm_100 -m 64 "



//--------------------- .note.nv.cuinfo           --------------------------
	.section	.note.nv.cuinfo,"",@"SHT_NOTE"
	.sectionflags	@"SHF_NOTE_NV_CUINFO"
        /*0018*/ 	.short	0x0002
        /*001a*/ 	.short	0x0064
        /*001c*/ 	.short	0x0082
	.zero		2


//--------------------- .nv.info                  --------------------------
	.section	.nv.info,"",@"SHT_CUDA_INFO"
	.align	4


	//----- nvinfo : EIATTR_REGCOUNT
	.align		4
        /*0000*/ 	.byte	0x04, 0x2f
        /*0002*/ 	.short	(.L_2 - .L_1)
	.align		4
.L_1:
        /*0004*/ 	.word	index@(_Z14hello_from_gpuv)
        /*0008*/ 	.word	0x00000018


	//----- nvinfo : EIATTR_FRAME_SIZE
	.align		4
.L_2:
        /*000c*/ 	.byte	0x04, 0x11
        /*000e*/ 	.short	(.L_4 - .L_3)
	.align		4
.L_3:
        /*0010*/ 	.word	index@(_Z14hello_from_gpuv)
        /*0014*/ 	.word	0x00000008


	//----- nvinfo : EIATTR_MIN_STACK_SIZE
	.align		4
.L_4:
        /*0018*/ 	.byte	0x04, 0x12
        /*001a*/ 	.short	(.L_6 - .L_5)
	.align		4
.L_5:
        /*001c*/ 	.word	index@(_Z14hello_from_gpuv)
        /*0020*/ 	.word	0x00000008
.L_6:


//--------------------- .nv.compat                --------------------------
	.section	.nv.compat,"",@"SHT_CUDA_COMPAT_INFO"
	.align	4
        /*0000*/ 	.byte	0x02, 0x09, 0x00, 0x00, 0x02, 0x02, 0x01, 0x00, 0x02, 0x05, 0x05, 0x00, 0x03, 0x07, 0x01, 0x01
        /*0010*/ 	.byte	0x02, 0x03, 0x00, 0x00, 0x02, 0x06, 0x01, 0x00, 0x04, 0x0b, 0x08, 0x00, 0x09, 0x00, 0x00, 0x00
        /*0020*/ 	.byte	0x00, 0x00, 0x00, 0x00


//--------------------- .nv.info._Z14hello_from_gpuv --------------------------
	.section	.nv.info._Z14hello_from_gpuv,"",@"SHT_CUDA_INFO"
	.sectionflags	@""
	.align	4


	//----- nvinfo : EIATTR_CUDA_API_VERSION
	.align		4
        /*0000*/ 	.byte	0x04, 0x37
        /*0002*/ 	.short	(.L_8 - .L_7)
.L_7:
        /*0004*/ 	.word	0x00000082


	//----- nvinfo : EIATTR_SPARSE_MMA_MASK
	.align		4
.L_8:
        /*0008*/ 	.byte	0x03, 0x50
        /*000a*/ 	.short	0x0000


	//----- nvinfo : EIATTR_MAXREG_COUNT
	.align		4
        /*000c*/ 	.byte	0x03, 0x1b
        /*000e*/ 	.short	0x00ff


	//----- nvinfo : EIATTR_EXTERNS
	.align		4
        /*0010*/ 	.byte	0x04, 0x0f
        /*0012*/ 	.short	(.L_10 - .L_9)


	//   ....[0]....
	.align		4
.L_9:
        /*0014*/ 	.word	index@(vprintf)


	//----- nvinfo : EIATTR_MERCURY_ISA_VERSION
	.align		4
.L_10:
        /*0018*/ 	.byte	0x03, 0x5f
        /*001a*/ 	.short	0x0101


	//----- nvinfo : EIATTR_VRC_CTA_INIT_COUNT
	.align		4
        /*001c*/ 	.byte	0x02, 0x4a
	.zero		1
	.zero		1


	//----- nvinfo : EIATTR_SYSCALL_OFFSETS
	.align		4
        /*0020*/ 	.byte	0x04, 0x46
        /*0022*/ 	.short	(.L_12 - .L_11)


	//   ....[0]....
.L_11:
        /*0024*/ 	.word	0x000000f0


	//----- nvinfo : EIATTR_EXIT_INSTR_OFFSETS
	.align		4
.L_12:
        /*0028*/ 	.byte	0x04, 0x1c
        /*002a*/ 	.short	(.L_14 - .L_13)


	//   ....[0]....
.L_13:
        /*002c*/ 	.word	0x00000100


	//----- nvinfo : EIATTR_SW_WAR
	.align		4
.L_14:
        /*0030*/ 	.byte	0x04, 0x36
        /*0032*/ 	.short	(.L_16 - .L_15)
.L_15:
        /*0034*/ 	.word	0x00000008
.L_16:


//--------------------- .nv.callgraph             --------------------------
	.section	.nv.callgraph,"",@"SHT_CUDA_CALLGRAPH"
	.align	4
	.sectionentsize	8
	.align		4
        /*0000*/ 	.word	0x00000000
	.align		4
        /*0004*/ 	.word	0xffffffff
	.align		4
        /*0008*/ 	.word	index@(_Z14hello_from_gpuv)
	.align		4
        /*000c*/ 	.word	index@(vprintf)
	.align		4
        /*0010*/ 	.word	0x00000000
	.align		4
        /*0014*/ 	.word	0xfffffffe
	.align		4
        /*0018*/ 	.word	0x00000000
	.align		4
        /*001c*/ 	.word	0xfffffffd
	.align		4
        /*0020*/ 	.word	0x00000000
	.align		4
        /*0024*/ 	.word	0xfffffffc


//--------------------- .nv.constant4             --------------------------
	.section	.nv.constant4,"a",@progbits
	.align	8
	.align		8
.nv.constant4:
        /*0000*/ 	.dword	vprintf
	.align		8
        /*0008*/ 	.dword	$str


//--------------------- .text._Z14hello_from_gpuv --------------------------
	.section	.text._Z14hello_from_gpuv,"ax",@progbits
	.align	128
        .global         _Z14hello_from_gpuv
        .type           _Z14hello_from_gpuv,@function
        .size           _Z14hello_from_gpuv,(.L_x_2 - _Z14hello_from_gpuv)
        .other          _Z14hello_from_gpuv,@"STO_CUDA_ENTRY STV_DEFAULT"
_Z14hello_from_gpuv:
.text._Z14hello_from_gpuv:
[----:B------:R-:W0:Y:S01]  /*0000*/  LDC R1, c[0x0][0x37c] ;  /* 0x0000df00ff017b82 */ /* 0x000e220000000800 */
[----:B------:R-:W1:Y:S01]  /*0010*/  S2R R9, SR_TID.X ;  /* 0x0000000000097919 */ /* 0x000e620000002100 */
[----:B0-----:R-:W-:Y:S01]  /*0020*/  VIADD R1, R1, 0xfffffff8 ;  /* 0xfffffff801017836 */ /* 0x001fe20000000000 */
[----:B------:R-:W-:Y:S01]  /*0030*/  MOV R0, 0x0 ;  /* 0x0000000000007802 */ /* 0x000fe20000000f00 */
[----:B------:R-:W0:Y:S01]  /*0040*/  LDCU UR4, c[0x0][0x2f8] ;  /* 0x00005f00ff0477ac */ /* 0x000e220008000800 */
[----:B------:R-:W1:Y:S03]  /*0050*/  S2R R8, SR_CTAID.X ;  /* 0x0000000000087919 */ /* 0x000e660000002500 */
[----:B------:R2:W3:Y:S01]  /*0060*/  LDC.64 R2, c[0x4][R0] ;  /* 0x0100000000027b82 */ /* 0x0004e20000000a00 */
[----:B------:R-:W4:Y:S01]  /*0070*/  LDCU.64 UR6, c[0x4][0x8] ;  /* 0x01000100ff0677ac */ /* 0x000f220008000a00 */
[----:B------:R-:W5:Y:S01]  /*0080*/  LDCU UR5, c[0x0][0x2fc] ;  /* 0x00005f80ff0577ac */ /* 0x000f620008000800 */
[----:B0-----:R-:W-:Y:S01]  /*0090*/  IADD3 R6, P0, PT, R1, UR4, RZ ;  /* 0x0000000401067c10 */ /* 0x001fe2000ff1e0ff */
[----:B----4-:R-:W-:Y:S01]  /*00a0*/  IMAD.U32 R4, RZ, RZ, UR6 ;  /* 0x00000006ff047e24 */ /* 0x010fe2000f8e00ff */
[----:B------:R-:W-:-:S03]  /*00b0*/  MOV R5, UR7 ;  /* 0x0000000700057c02 */ /* 0x000fc60008000f00 */
[----:B-----5:R-:W-:Y:S01]  /*00c0*/  IMAD.X R7, RZ, RZ, UR5, P0 ;  /* 0x00000005ff077e24 */ /* 0x020fe200080e06ff */
[----:B-1----:R2:W-:Y:S07]  /*00d0*/  STL.64 [R1], R8 ;  /* 0x0000000801007387 */ /* 0x0025ee0000100a00 */
[----:B------:R-:W-:-:S07]  /*00e0*/  LEPC R20, `(.L_x_0) ;  /* 0x000000001014794e */ /* 0x000fce0000000000 */
[----:B--23--:R-:W-:Y:S05]  /*00f0*/  CALL.ABS.NOINC R2 ;  /* 0x0000000002007343 */ /* 0x00cfea0003c00000 */
.L_x_0:
[----:B------:R-:W-:Y:S05]  /*0100*/  EXIT ;  /* 0x000000000000794d */ /* 0x000fea0003800000 */
.L_x_1:
[----:B------:R-:W-:-:S00]  /*0110*/  BRA `(.L_x_1) ;  /* 0xfffffffc00fc7947 */ /* 0x000fc0000383ffff */
[----:B------:R-:W-:-:S00]  /*0120*/  NOP ;  /* 0x0000000000007918 */ /* 0x000fc00000000000 */
        /* <DEDUP_REMOVED lines=13> */
.L_x_2:


//--------------------- .nv.global.init           --------------------------
	.section	.nv.global.init,"aw",@progbits
.nv.global.init:
	.type		$str,@object
	.size		$str,(.L_0 - $str)
$str:
        /*0000*/ 	.byte	0x48, 0x65, 0x6c, 0x6c, 0x6f, 0x20, 0x66, 0x72, 0x6f, 0x6d, 0x20, 0x47, 0x50, 0x55, 0x21, 0x20
        /*0010*/ 	.byte	0x42, 0x6c, 0x6f, 0x63, 0x6b, 0x3a, 0x20, 0x25, 0x64, 0x2c, 0x20, 0x54, 0x68, 0x72, 0x65, 0x61
        /*0020*/ 	.byte	0x64, 0x3a, 0x20, 0x25, 0x64, 0x0a, 0x00
.L_0:


//--------------------- .nv.shared.reserved.0     --------------------------
	.section	.nv.shared.reserved.0,"aw",@nobits
	.weak		__nv_reservedSMEM_offset_0_alias
	.size		__nv_reservedSMEM_offset_0_alias, 0, 64
	.other		__nv_reservedSMEM_offset_0_alias,@"STO_CUDA_RESERVED_SHARED STV_DEFAULT"
__nv_reservedSMEM_offset_0_alias:
	.zero		0
	.zero		64


//--------------------- .nv.constant0._Z14hello_from_gpuv --------------------------
	.section	.nv.constant0._Z14hello_from_gpuv,"a",@progbits
	.sectionflags	@""
	.align	4
.nv.constant0._Z14hello_from_gpuv:
	.zero		896


//--------------------- SYMBOLS --------------------------

	.type		.nv.reservedSmem.offset0,@object
	.size		.nv.reservedSmem.offset0,0x4
	.type		vprintf,@function
